	.headerflags	@"EF_CUDA_TEXMODE_UNIFIED EF_CUDA_64BIT_ADDRESS EF_CUDA_ACCELERATORS EF_CUDA_SM90 EF_CUDA_VIRTUAL_SM(EF_CUDA_SM90)"
	.elftype	@"ET_EXEC"


//--------------------- .nv.info                  --------------------------
	.section	.nv.info,"",@"SHT_CUDA_INFO"
	.align	4


	//----- nvinfo : EIATTR_REGCOUNT
	.align		4
        /*0000*/ 	.byte	0x04, 0x2f
        /*0002*/ 	.short	(.L_3 - .L_2)
	.align		4
.L_2:
        /*0004*/ 	.word	index@(triton_poi_fused__native_batch_norm_legit_no_training_relu_threshold_backward_0)
        /*0008*/ 	.word	0x00000012


	//----- nvinfo : EIATTR_MIN_STACK_SIZE
	.align		4
.L_3:
        /*000c*/ 	.byte	0x04, 0x12
        /*000e*/ 	.short	(.L_5 - .L_4)
	.align		4
.L_4:
        /*0010*/ 	.word	index@(triton_poi_fused__native_batch_norm_legit_no_training_relu_threshold_backward_0)
        /*0014*/ 	.word	0x00000000


	//----- nvinfo : EIATTR_FRAME_SIZE
	.align		4
.L_5:
        /*0018*/ 	.byte	0x04, 0x11
        /*001a*/ 	.short	(.L_7 - .L_6)
	.align		4
.L_6:
        /*001c*/ 	.word	index@(triton_poi_fused__native_batch_norm_legit_no_training_relu_threshold_backward_0)
        /*0020*/ 	.word	0x00000000


	//----- nvinfo : EIATTR_MIN_STACK_SIZE
	.align		4
.L_7:
        /*0024*/ 	.byte	0x04, 0x12
        /*0026*/ 	.short	(.L_9 - .L_8)
	.align		4
.L_8:
        /*0028*/ 	.word	index@(triton_poi_fused__native_batch_norm_legit_no_training_relu_threshold_backward_0)
        /*002c*/ 	.word	0x00000000
.L_9:


//--------------------- .nv.info.triton_poi_fused__native_batch_norm_legit_no_training_relu_threshold_backward_0 --------------------------
	.section	.nv.info.triton_poi_fused__native_batch_norm_legit_no_training_relu_threshold_backward_0,"",@"SHT_CUDA_INFO"
	.sectionflags	@""
	.align	4


	//----- nvinfo : EIATTR_CUDA_API_VERSION
	.align		4
        /*0000*/ 	.byte	0x04, 0x37
        /*0002*/ 	.short	(.L_11 - .L_10)
.L_10:
        /*0004*/ 	.word	0x0000007c


	//----- nvinfo : EIATTR_KPARAM_INFO
	.align		4
.L_11:
        /*0008*/ 	.byte	0x04, 0x17
        /*000a*/ 	.short	(.L_13 - .L_12)
.L_12:
        /*000c*/ 	.word	0x00000000
        /*0010*/ 	.short	0x0007
        /*0012*/ 	.short	0x0038
        /*0014*/ 	.byte	0x00, 0xf0, 0x11, 0x00


	//----- nvinfo : EIATTR_KPARAM_INFO
	.align		4
.L_13:
        /*0018*/ 	.byte	0x04, 0x17
        /*001a*/ 	.short	(.L_15 - .L_14)
.L_14:
        /*001c*/ 	.word	0x00000000
        /*0020*/ 	.short	0x0006
        /*0022*/ 	.short	0x0030
        /*0024*/ 	.byte	0x00, 0xf4, 0x21, 0x00


	//----- nvinfo : EIATTR_KPARAM_INFO
	.align		4
.L_15:
        /*0028*/ 	.byte	0x04, 0x17
        /*002a*/ 	.short	(.L_17 - .L_16)
.L_16:
        /*002c*/ 	.word	0x00000000
        /*0030*/ 	.short	0x0005
        /*0032*/ 	.short	0x0028
        /*0034*/ 	.byte	0x00, 0xf4, 0x21, 0x00


	//----- nvinfo : EIATTR_KPARAM_INFO
	.align		4
.L_17:
        /*0038*/ 	.byte	0x04, 0x17
        /*003a*/ 	.short	(.L_19 - .L_18)
.L_18:
        /*003c*/ 	.word	0x00000000
        /*0040*/ 	.short	0x0004
        /*0042*/ 	.short	0x0020
        /*0044*/ 	.byte	0x00, 0xf4, 0x21, 0x00


	//----- nvinfo : EIATTR_KPARAM_INFO
	.align		4
.L_19:
        /*0048*/ 	.byte	0x04, 0x17
        /*004a*/ 	.short	(.L_21 - .L_20)
.L_20:
        /*004c*/ 	.word	0x00000000
        /*0050*/ 	.short	0x0003
        /*0052*/ 	.short	0x0018
        /*0054*/ 	.byte	0x00, 0xf4, 0x21, 0x00


	//----- nvinfo : EIATTR_KPARAM_INFO
	.align		4
.L_21:
        /*0058*/ 	.byte	0x04, 0x17
        /*005a*/ 	.short	(.L_23 - .L_22)
.L_22:
        /*005c*/ 	.word	0x00000000
        /*0060*/ 	.short	0x0002
        /*0062*/ 	.short	0x0010
        /*0064*/ 	.byte	0x00, 0xf4, 0x21, 0x00


	//----- nvinfo : EIATTR_KPARAM_INFO
	.align		4
.L_23:
        /*0068*/ 	.byte	0x04, 0x17
        /*006a*/ 	.short	(.L_25 - .L_24)
.L_24:
        /*006c*/ 	.word	0x00000000
        /*0070*/ 	.short	0x0001
        /*0072*/ 	.short	0x0008
        /*0074*/ 	.byte	0x00, 0xf4, 0x21, 0x00


	//----- nvinfo : EIATTR_KPARAM_INFO
	.align		4
.L_25:
        /*0078*/ 	.byte	0x04, 0x17
        /*007a*/ 	.short	(.L_27 - .L_26)
.L_26:
        /*007c*/ 	.word	0x00000000
        /*0080*/ 	.short	0x0000
        /*0082*/ 	.short	0x0000
        /*0084*/ 	.byte	0x00, 0xf4, 0x21, 0x00


	//----- nvinfo : EIATTR_SPARSE_MMA_MASK
	.align		4
.L_27:
        /*0088*/ 	.byte	0x03, 0x50
        /*008a*/ 	.short	0x0000


	//----- nvinfo : EIATTR_MAXREG_COUNT
	.align		4
        /*008c*/ 	.byte	0x03, 0x1b
        /*008e*/ 	.short	0x00ff


	//----- nvinfo : EIATTR_EXIT_INSTR_OFFSETS
	.align		4
        /*0090*/ 	.byte	0x04, 0x1c
        /*0092*/ 	.short	(.L_29 - .L_28)


	//   ....[0]....
.L_28:
        /*0094*/ 	.word	0x00000380


	//   ....[1]....
        /*0098*/ 	.word	0x000003a0


	//----- nvinfo : EIATTR_REQNTID
	.align		4
.L_29:
        /*009c*/ 	.byte	0x04, 0x10
        /*009e*/ 	.short	(.L_31 - .L_30)
.L_30:
        /*00a0*/ 	.word	0x00000080
        /*00a4*/ 	.word	0x00000001
        /*00a8*/ 	.word	0x00000001


	//----- nvinfo : EIATTR_CBANK_PARAM_SIZE
	.align		4
.L_31:
        /*00ac*/ 	.byte	0x03, 0x19
        /*00ae*/ 	.short	0x003c


	//----- nvinfo : EIATTR_PARAM_CBANK
	.align		4
        /*00b0*/ 	.byte	0x04, 0x0a
        /*00b2*/ 	.short	(.L_33 - .L_32)
	.align		4
.L_32:
        /*00b4*/ 	.word	index@(.nv.constant0.triton_poi_fused__native_batch_norm_legit_no_training_relu_threshold_backward_0)
        /*00b8*/ 	.short	0x0210
        /*00ba*/ 	.short	0x003c


	//----- nvinfo : EIATTR_SW_WAR
	.align		4
.L_33:
        /*00bc*/ 	.byte	0x04, 0x36
        /*00be*/ 	.short	(.L_35 - .L_34)
.L_34:
        /*00c0*/ 	.word	0x00000008
.L_35:


//--------------------- .nv.callgraph             --------------------------
	.section	.nv.callgraph,"",@"SHT_CUDA_CALLGRAPH"
	.align	4
	.sectionentsize	8
	.align		4
        /*0000*/ 	.word	0x00000000
	.align		4
        /*0004*/ 	.word	0xffffffff
	.align		4
        /*0008*/ 	.word	0x00000000
	.align		4
        /*000c*/ 	.word	0xfffffffe
	.align		4
        /*0010*/ 	.word	0x00000000
	.align		4
        /*0014*/ 	.word	0xfffffffd
	.align		4
        /*0018*/ 	.word	0x00000000
	.align		4
        /*001c*/ 	.word	0xfffffffc


//--------------------- .nv.constant4             --------------------------
	.section	.nv.constant4,"a",@progbits
	.align	8
	.align		8
.nv.constant4:
        /*0000*/ 	.dword	_$_str
	.align		8
        /*0008*/ 	.dword	_$_str_$_2


//--------------------- .text.triton_poi_fused__native_batch_norm_legit_no_training_relu_threshold_backward_0 --------------------------
	.section	.text.triton_poi_fused__native_batch_norm_legit_no_training_relu_threshold_backward_0,"ax",@progbits
	.align	128
        .global         triton_poi_fused__native_batch_norm_legit_no_training_relu_threshold_backward_0
        .type           triton_poi_fused__native_batch_norm_legit_no_training_relu_threshold_backward_0,@function
        .size           triton_poi_fused__native_batch_norm_legit_no_training_relu_threshold_backward_0,(.L_x_1 - triton_poi_fused__native_batch_norm_legit_no_training_relu_threshold_backward_0)
        .other          triton_poi_fused__native_batch_norm_legit_no_training_relu_threshold_backward_0,@"STO_CUDA_ENTRY STV_DEFAULT"
triton_poi_fused__native_batch_norm_legit_no_training_relu_threshold_backward_0:
.text.triton_poi_fused__native_batch_norm_legit_no_training_relu_threshold_backward_0:
[----:B------:R-:W0:Y:S01]  /*0000*/  LDC R1, c[0x0][0x28] ;  /* 0x00000a00ff017b82 */ /* 0x000e220000000800 */
[----:B------:R-:W1:Y:S07]  /*0010*/  S2R R0, SR_TID.X ;  /* 0x0000000000007919 */ /* 0x000e6e0000002100 */
[----:B------:R-:W2:Y:S01]  /*0020*/  LDC.64 R8, c[0x0][0x220] ;  /* 0x00008800ff087b82 */ /* 0x000ea20000000a00 */
[----:B------:R-:W-:Y:S01]  /*0030*/  IMAD.MOV.U32 R14, RZ, RZ, RZ ;  /* 0x000000ffff0e7224 */ /* 0x000fe200078e00ff */
[----:B------:R-:W-:Y:S01]  /*0040*/  ULDC.64 UR4, c[0x0][0x208] ;  /* 0x0000820000047ab9 */ /* 0x000fe20000000a00 */
[----:B------:R-:W3:Y:S01]  /*0050*/  S2R R3, SR_CTAID.X ;  /* 0x0000000000037919 */ /* 0x000ee20000002500 */
[----:B------:R-:W-:-:S04]  /*0060*/  ULDC.64 UR6, c[0x0][0x240] ;  /* 0x0000900000067ab9 */ /* 0x000fc80000000a00 */
[----:B------:R-:W4:Y:S08]  /*0070*/  LDC.64 R4, c[0x0][0x210] ;  /* 0x00008400ff047b82 */ /* 0x000f300000000a00 */
[----:B------:R-:W5:Y:S08]  /*0080*/  LDC.64 R6, c[0x0][0x218] ;  /* 0x00008600ff067b82 */ /* 0x000f700000000a00 */
[----:B------:R-:W5:Y:S01]  /*0090*/  LDC.64 R10, c[0x0][0x228] ;  /* 0x00008a00ff0a7b82 */ /* 0x000f620000000a00 */
[----:B-1----:R-:W-:-:S07]  /*00a0*/  LOP3.LUT R0, R0, 0x7f, RZ, 0xc0, !PT ;  /* 0x0000007f00007812 */ /* 0x002fce00078ec0ff */
[----:B------:R-:W1:Y:S01]  /*00b0*/  LDC.64 R12, c[0x0][0x230] ;  /* 0x00008c00ff0c7b82 */ /* 0x000e620000000a00 */
[----:B---3--:R-:W-:Y:S01]  /*00c0*/  SHF.R.S32.HI R2, RZ, 0x18, R3 ;  /* 0x00000018ff027819 */ /* 0x008fe20000011403 */
[----:B------:R-:W-:-:S03]  /*00d0*/  IMAD R0, R3, 0x80, R0 ;  /* 0x0000008003007824 */ /* 0x000fc600078e0200 */
[----:B------:R-:W-:Y:S02]  /*00e0*/  SGXT R3, R2, 0x1 ;  /* 0x000000010203781a */ /* 0x000fe40000000200 */
[----:B------:R-:W-:Y:S02]  /*00f0*/  ISETP.GE.AND P0, PT, R0, 0x100, PT ;  /* 0x000001000000780c */ /* 0x000fe40003f06270 */
[----:B------:R-:W-:-:S04]  /*0100*/  LEA.HI R3, R3, R0, RZ, 0x4 ;  /* 0x0000000003037211 */ /* 0x000fc800078f20ff */
[----:B------:R-:W-:-:S04]  /*0110*/  SHF.R.S32.HI R3, RZ, 0x4, R3 ;  /* 0x00000004ff037819 */ /* 0x000fc80000011403 */
[----:B------:R-:W-:-:S04]  /*0120*/  LEA.HI R2, R3, R3, RZ, 0x2 ;  /* 0x0000000303027211 */ /* 0x000fc800078f10ff */
[----:B------:R-:W-:-:S05]  /*0130*/  LOP3.LUT R2, R2, 0xfffffffc, RZ, 0xc0, !PT ;  /* 0xfffffffc02027812 */ /* 0x000fca00078ec0ff */
[----:B------:R-:W-:-:S04]  /*0140*/  IMAD.IADD R15, R3, 0x1, -R2 ;  /* 0x00000001030f7824 */ /* 0x000fc800078e0a02 */
[----:B--2---:R-:W-:-:S05]  /*0150*/  IMAD.WIDE R8, R15, 0x4, R8 ;  /* 0x000000040f087825 */ /* 0x004fca00078e0208 */
[----:B------:R2:W3:Y:S01]  /*0160*/  @!P0 LDG.E.EL R14, desc[UR4][R8.64] ;  /* 0x00000004080e8981 */ /* 0x0004e2000c2e1900 */
[----:B------:R-:W-:Y:S01]  /*0170*/  CS2R R2, SRZ ;  /* 0x0000000000027805 */ /* 0x000fe2000001ff00 */
[----:B----4-:R-:W-:-:S04]  /*0180*/  IMAD.WIDE R4, R0, 0x4, R4 ;  /* 0x0000000400047825 */ /* 0x010fc800078e0204 */
[C---:B-----5:R-:W-:Y:S01]  /*0190*/  IMAD.WIDE R6, R15.reuse, 0x4, R6 ;  /* 0x000000040f067825 */ /* 0x060fe200078e0206 */
[----:B------:R4:W5:Y:S03]  /*01a0*/  @!P0 LDG.E R2, desc[UR4][R4.64] ;  /* 0x0000000404028981 */ /* 0x000966000c1e1900 */
[C---:B0-2---:R-:W-:Y:S01]  /*01b0*/  IMAD.WIDE R8, R15.reuse, 0x4, R10 ;  /* 0x000000040f087825 */ /* 0x045fe200078e020a */
[----:B------:R0:W5:Y:S03]  /*01c0*/  @!P0 LDG.E.EL R3, desc[UR4][R6.64] ;  /* 0x0000000406038981 */ /* 0x000166000c2e1900 */
[----:B-1----:R-:W-:Y:S01]  /*01d0*/  IMAD.WIDE R10, R15, 0x4, R12 ;  /* 0x000000040f0a7825 */ /* 0x002fe200078e020c */
[----:B------:R-:W-:-:S06]  /*01e0*/  CS2R R12, SRZ ;  /* 0x00000000000c7805 */ /* 0x000fcc000001ff00 */
[----:B------:R-:W2:Y:S01]  /*01f0*/  @!P0 LDG.E.EL R12, desc[UR4][R8.64] ;  /* 0x00000004080c8981 */ /* 0x000ea2000c2e1900 */
[----:B----4-:R-:W-:Y:S01]  /*0200*/  IMAD.MOV.U32 R4, RZ, RZ, 0x3e800000 ;  /* 0x3e800000ff047424 */ /* 0x010fe200078e00ff */
[----:B0-----:R-:W0:Y:S02]  /*0210*/  LDC.64 R6, c[0x0][0x238] ;  /* 0x00008e00ff067b82 */ /* 0x001e240000000a00 */
[----:B------:R-:W2:Y:S01]  /*0220*/  @!P0 LDG.E.EL R13, desc[UR4][R10.64] ;  /* 0x000000040a0d8981 */ /* 0x000ea2000c2e1900 */
[----:B---3--:R-:W-:-:S04]  /*0230*/  FADD R14, R14, 9.9999997473787516356e-06 ;  /* 0x3727c5ac0e0e7421 */ /* 0x008fc80000000000 */
[----:B------:R-:W1:Y:S01]  /*0240*/  MUFU.SQRT R15, R14 ;  /* 0x0000000e000f7308 */ /* 0x000e620000002000 */
[----:B-----5:R-:W-:Y:S01]  /*0250*/  FADD R2, -R3, R2 ;  /* 0x0000000203027221 */ /* 0x020fe20000000100 */
[C---:B-1----:R-:W-:Y:S02]  /*0260*/  FSETP.GT.AND P1, PT, R15.reuse, 8.50705917302346158658e+37, PT ;  /* 0x7e8000000f00780b */ /* 0x042fe40003f24000 */
[----:B------:R-:W-:Y:S02]  /*0270*/  FSETP.GEU.AND P2, PT, R15, 1.175494350822287508e-38, PT ;  /* 0x008000000f00780b */ /* 0x000fe40003f4e000 */
[----:B------:R-:W-:-:S09]  /*0280*/  FSEL R4, R4, 1, P1 ;  /* 0x3f80000004047808 */ /* 0x000fd20000800000 */
[----:B------:R-:W-:Y:S02]  /*0290*/  @P1 FMUL R15, R15, 0.25 ;  /* 0x3e8000000f0f1820 */ /* 0x000fe40000400000 */
[----:B------:R-:W-:Y:S02]  /*02a0*/  @!P2 FMUL R4, R4, 16777216 ;  /* 0x4b8000000404a820 */ /* 0x000fe40000400000 */
[----:B------:R-:W-:-:S06]  /*02b0*/  @!P2 FMUL R15, R15, 16777216 ;  /* 0x4b8000000f0fa820 */ /* 0x000fcc0000400000 */
[----:B------:R-:W1:Y:S02]  /*02c0*/  MUFU.RCP R15, R15 ;  /* 0x0000000f000f7308 */ /* 0x000e640000001000 */
[----:B-1----:R-:W-:-:S04]  /*02d0*/  FMUL R3, R15, R4 ;  /* 0x000000040f037220 */ /* 0x002fc80000400000 */
[----:B------:R-:W-:-:S04]  /*02e0*/  FMUL R2, R2, R3 ;  /* 0x0000000302027220 */ /* 0x000fc80000400000 */
[----:B--2---:R-:W-:-:S05]  /*02f0*/  FFMA R2, R2, R12, R13 ;  /* 0x0000000c02027223 */ /* 0x004fca000000000d */
[----:B------:R-:W-:-:S04]  /*0300*/  FSETP.GEU.AND P1, PT, R2, RZ, PT ;  /* 0x000000ff0200720b */ /* 0x000fc80003f2e000 */
[----:B------:R-:W-:Y:S01]  /*0310*/  FSEL R9, R2, RZ, P1 ;  /* 0x000000ff02097208 */ /* 0x000fe20000800000 */
[C---:B0-----:R-:W-:Y:S01]  /*0320*/  IMAD.WIDE R2, R0.reuse, 0x4, R6 ;  /* 0x0000000400027825 */ /* 0x041fe200078e0206 */
[----:B------:R-:W-:Y:S02]  /*0330*/  IADD3 R4, P1, R0, UR6, RZ ;  /* 0x0000000600047c10 */ /* 0x000fe4000ff3e0ff */
[----:B------:R-:W-:Y:S02]  /*0340*/  FSETP.GTU.AND P2, PT, R9, RZ, PT ;  /* 0x000000ff0900720b */ /* 0x000fe40003f4c000 */
[----:B------:R-:W-:Y:S01]  /*0350*/  LEA.HI.X.SX32 R5, R0, UR7, 0x1, P1 ;  /* 0x0000000700057c11 */ /* 0x000fe200088f0eff */
[----:B------:R0:W-:Y:S01]  /*0360*/  @!P0 STG.E desc[UR4][R2.64], R9 ;  /* 0x0000000902008986 */ /* 0x0001e2000c101904 */
[----:B------:R-:W-:Y:S01]  /*0370*/  SEL R7, RZ, 0x1, P2 ;  /* 0x00000001ff077807 */ /* 0x000fe20001000000 */
[----:B0-----:R-:W-:Y:S08]  /*0380*/  @P0 EXIT ;  /* 0x000000000000094d */ /* 0x001ff00003800000 */
[----:B------:R-:W-:Y:S01]  /*0390*/  STG.E.U8 desc[UR4][R4.64], R7 ;  /* 0x0000000704007986 */ /* 0x000fe2000c101104 */
[----:B------:R-:W-:Y:S05]  /*03a0*/  EXIT ;  /* 0x000000000000794d */ /* 0x000fea0003800000 */
.L_x_0:
[----:B------:R-:W-:-:S00]  /*03b0*/  BRA `(.L_x_0) ;  /* 0xfffffffc00fc7947 */ /* 0x000fc0000383ffff */
[----:B------:R-:W-:-:S00]  /*03c0*/  NOP ;  /* 0x0000000000007918 */ /* 0x000fc00000000000 */
        /* <DEDUP_REMOVED lines=11> */
.L_x_1:


//--------------------- .nv.global.init           --------------------------
	.section	.nv.global.init,"aw",@progbits
.nv.global.init:
	.type		_$_str,@object
	.size		_$_str,(_$_str_$_2 - _$_str)
_$_str:
        /*0000*/ 	.byte	0x5f, 0x5f, 0x43, 0x55, 0x44, 0x41, 0x5f, 0x46, 0x54, 0x5a, 0x00
	.type		_$_str_$_2,@object
	.size		_$_str_$_2,(.L_1 - _$_str_$_2)
_$_str_$_2:
        /*000b*/ 	.byte	0x5f, 0x5f, 0x43, 0x55, 0x44, 0x41, 0x5f, 0x50, 0x52, 0x45, 0x43, 0x5f, 0x53, 0x51, 0x52, 0x54
        /*001b*/ 	.byte	0x00
.L_1:


//--------------------- .nv.constant0.triton_poi_fused__native_batch_norm_legit_no_training_relu_threshold_backward_0 --------------------------
	.section	.nv.constant0.triton_poi_fused__native_batch_norm_legit_no_training_relu_threshold_backward_0,"a",@progbits
	.sectionflags	@""
	.align	4
.nv.constant0.triton_poi_fused__native_batch_norm_legit_no_training_relu_threshold_backward_0:
	.zero		588
